//
// Generated by NVIDIA NVVM Compiler
//
// Compiler Build ID: CL-36424714
// Cuda compilation tools, release 13.0, V13.0.88
// Based on NVVM 20.0.0
//

.version 9.0
.target sm_100
.address_size 64

	// .globl	_Z10reduce_sumPKfPfi

.visible .entry _Z10reduce_sumPKfPfi(
	.param .u64 .ptr .align 1 _Z10reduce_sumPKfPfi_param_0,
	.param .u64 .ptr .align 1 _Z10reduce_sumPKfPfi_param_1,
	.param .u32 _Z10reduce_sumPKfPfi_param_2
)
{


	ret;

}


// ===== COMPILED SASS (sm_100) =====

	.target	sm_100

	.elftype	@"ET_EXEC"


//--------------------- .note.nv.tkinfo           --------------------------
	.section	.note.nv.tkinfo,"",@"SHT_NOTE"
	.sectionflags	@"SHF_NOTE_NV_TKINFO"
	.tkinfo
        /*0018*/ 	.word	0x00000002
        /*0030*/ 	.string	""
        /*0030*/ 	.string	"ptxas"
        /*0030*/ 	.string	"Cuda compilation tools, release 13.0, V13.0.88"
        /*0030*/ 	.string	"Build cuda_13.0.r13.0/compiler.36424714_0"
        /*0030*/ 	.string	"-arch sm_100 -m 64 "



//--------------------- .note.nv.cuinfo           --------------------------
	.section	.note.nv.cuinfo,"",@"SHT_NOTE"
	.sectionflags	@"SHF_NOTE_NV_CUINFO"
        /*0018*/ 	.short	0x0002
        /*001a*/ 	.short	0x0064
        /*001c*/ 	.short	0x0082
	.zero		2


//--------------------- .nv.info                  --------------------------
	.section	.nv.info,"",@"SHT_CUDA_INFO"
	.align	4


	//----- nvinfo : EIATTR_REGCOUNT
	.align		4
        /*0000*/ 	.byte	0x04, 0x2f
        /*0002*/ 	.short	(.L_1 - .L_0)
	.align		4
.L_0:
        /*0004*/ 	.word	index@(_Z10reduce_sumPKfPfi)
        /*0008*/ 	.word	0x00000004


	//----- nvinfo : EIATTR_FRAME_SIZE
	.align		4
.L_1:
        /*000c*/ 	.byte	0x04, 0x11
        /*000e*/ 	.short	(.L_3 - .L_2)
	.align		4
.L_2:
        /*0010*/ 	.word	index@(_Z10reduce_sumPKfPfi)
        /*0014*/ 	.word	0x00000000


	//----- nvinfo : EIATTR_MIN_STACK_SIZE
	.align		4
.L_3:
        /*0018*/ 	.byte	0x04, 0x12
        /*001a*/ 	.short	(.L_5 - .L_4)
	.align		4
.L_4:
        /*001c*/ 	.word	index@(_Z10reduce_sumPKfPfi)
        /*0020*/ 	.word	0x00000000
.L_5:


//--------------------- .nv.compat                --------------------------
	.section	.nv.compat,"",@"SHT_CUDA_COMPAT_INFO"
	.align	4
        /*0000*/ 	.byte	0x02, 0x09, 0x00, 0x00, 0x02, 0x02, 0x01, 0x00, 0x02, 0x05, 0x05, 0x00, 0x03, 0x07, 0x01, 0x01
        /*0010*/ 	.byte	0x02, 0x03, 0x00, 0x00, 0x02, 0x06, 0x01, 0x00, 0x04, 0x0b, 0x08, 0x00, 0x09, 0x00, 0x00, 0x00
        /*0020*/ 	.byte	0x00, 0x00, 0x00, 0x00


//--------------------- .nv.info._Z10reduce_sumPKfPfi --------------------------
	.section	.nv.info._Z10reduce_sumPKfPfi,"",@"SHT_CUDA_INFO"
	.sectionflags	@""
	.align	4


	//----- nvinfo : EIATTR_CUDA_API_VERSION
	.align		4
        /*0000*/ 	.byte	0x04, 0x37
        /*0002*/ 	.short	(.L_7 - .L_6)
.L_6:
        /*0004*/ 	.word	0x00000082


	//----- nvinfo : EIATTR_KPARAM_INFO
	.align		4
.L_7:
        /*0008*/ 	.byte	0x04, 0x17
        /*000a*/ 	.short	(.L_9 - .L_8)
.L_8:
        /*000c*/ 	.word	0x00000000
        /*0010*/ 	.short	0x0002
        /*0012*/ 	.short	0x0010
        /*0014*/ 	.byte	0x00, 0xf0, 0x11, 0x00


	//----- nvinfo : EIATTR_KPARAM_INFO
	.align		4
.L_9:
        /*0018*/ 	.byte	0x04, 0x17
        /*001a*/ 	.short	(.L_11 - .L_10)
.L_10:
        /*001c*/ 	.word	0x00000000
        /*0020*/ 	.short	0x0001
        /*0022*/ 	.short	0x0008
        /*0024*/ 	.byte	0x00, 0xf5, 0x21, 0x00


	//----- nvinfo : EIATTR_KPARAM_INFO
	.align		4
.L_11:
        /*0028*/ 	.byte	0x04, 0x17
        /*002a*/ 	.short	(.L_13 - .L_12)
.L_12:
        /*002c*/ 	.word	0x00000000
        /*0030*/ 	.short	0x0000
        /*0032*/ 	.short	0x0000
        /*0034*/ 	.byte	0x00, 0xf5, 0x21, 0x00


	//----- nvinfo : EIATTR_SPARSE_MMA_MASK
	.align		4
.L_13:
        /*0038*/ 	.byte	0x03, 0x50
        /*003a*/ 	.short	0x0000


	//----- nvinfo : EIATTR_MAXREG_COUNT
	.align		4
        /*003c*/ 	.byte	0x03, 0x1b
        /*003e*/ 	.short	0x00ff


	//----- nvinfo : EIATTR_MERCURY_ISA_VERSION
	.align		4
        /*0040*/ 	.byte	0x03, 0x5f
        /*0042*/ 	.short	0x0101


	//----- nvinfo : EIATTR_VRC_CTA_INIT_COUNT
	.align		4
        /*0044*/ 	.byte	0x02, 0x4a
	.zero		1
	.zero		1


	//----- nvinfo : EIATTR_EXIT_INSTR_OFFSETS
	.align		4
        /*0048*/ 	.byte	0x04, 0x1c
        /*004a*/ 	.short	(.L_15 - .L_14)


	//   ....[0]....
.L_14:
        /*004c*/ 	.word	0x00000010


	//----- nvinfo : EIATTR_CBANK_PARAM_SIZE
	.align		4
.L_15:
        /*0050*/ 	.byte	0x03, 0x19
        /*0052*/ 	.short	0x0014


	//----- nvinfo : EIATTR_PARAM_CBANK
	.align		4
        /*0054*/ 	.byte	0x04, 0x0a
        /*0056*/ 	.short	(.L_17 - .L_16)
	.align		4
.L_16:
        /*0058*/ 	.word	index@(.nv.constant0._Z10reduce_sumPKfPfi)
        /*005c*/ 	.short	0x0380
        /*005e*/ 	.short	0x0014


	//----- nvinfo : EIATTR_SW_WAR
	.align		4
.L_17:
        /*0060*/ 	.byte	0x04, 0x36
        /*0062*/ 	.short	(.L_19 - .L_18)
.L_18:
        /*0064*/ 	.word	0x00000008
.L_19:


//--------------------- .nv.callgraph             --------------------------
	.section	.nv.callgraph,"",@"SHT_CUDA_CALLGRAPH"
	.align	4
	.sectionentsize	8
	.align		4
        /*0000*/ 	.word	0x00000000
	.align		4
        /*0004*/ 	.word	0xffffffff
	.align		4
        /*0008*/ 	.word	0x00000000
	.align		4
        /*000c*/ 	.word	0xfffffffe
	.align		4
        /*0010*/ 	.word	0x00000000
	.align		4
        /*0014*/ 	.word	0xfffffffd
	.align		4
        /*0018*/ 	.word	0x00000000
	.align		4
        /*001c*/ 	.word	0xfffffffc


//--------------------- .text._Z10reduce_sumPKfPfi --------------------------
	.section	.text._Z10reduce_sumPKfPfi,"ax",@progbits
	.align	128
        .global         _Z10reduce_sumPKfPfi
        .type           _Z10reduce_sumPKfPfi,@function
        .size           _Z10reduce_sumPKfPfi,(.L_x_1 - _Z10reduce_sumPKfPfi)
        .other          _Z10reduce_sumPKfPfi,@"STO_CUDA_ENTRY STV_DEFAULT"
_Z10reduce_sumPKfPfi:
.text._Z10reduce_sumPKfPfi:
[----:B------:R-:W-:Y:S01]  /*0000*/  LDC R1, c[0x0][0x37c] ;  /* 0x0000df00ff017b82 */ /* 0x000fe20000000800 */
[----:B------:R-:W-:Y:S05]  /*0010*/  EXIT ;  /* 0x000000000000794d */ /* 0x000fea0003800000 */
.L_x_0:
[----:B------:R-:W-:-:S00]  /*0020*/  BRA `(.L_x_0) ;  /* 0xfffffffc00fc7947 */ /* 0x000fc0000383ffff */
[----:B------:R-:W-:-:S00]  /*0030*/  NOP ;  /* 0x0000000000007918 */ /* 0x000fc00000000000 */
        /* <DEDUP_REMOVED lines=12> */
.L_x_1:


//--------------------- .nv.shared.reserved.0     --------------------------
	.section	.nv.shared.reserved.0,"aw",@nobits
	.weak		__nv_reservedSMEM_offset_0_alias
	.size		__nv_reservedSMEM_offset_0_alias, 0, 64
	.other		__nv_reservedSMEM_offset_0_alias,@"STO_CUDA_RESERVED_SHARED STV_DEFAULT"
__nv_reservedSMEM_offset_0_alias:
	.zero		0
	.zero		64


//--------------------- .nv.constant0._Z10reduce_sumPKfPfi --------------------------
	.section	.nv.constant0._Z10reduce_sumPKfPfi,"a",@progbits
	.sectionflags	@""
	.align	4
.nv.constant0._Z10reduce_sumPKfPfi:
	.zero		916


//--------------------- SYMBOLS --------------------------

	.type		.nv.reservedSmem.offset0,@object
	.size		.nv.reservedSmem.offset0,0x4
